	.headerflags	@"EF_CUDA_TEXMODE_UNIFIED EF_CUDA_64BIT_ADDRESS EF_CUDA_ACCELERATORS EF_CUDA_SM90 EF_CUDA_VIRTUAL_SM(EF_CUDA_SM90)"
	.elftype	@"ET_EXEC"


//--------------------- .nv.info                  --------------------------
	.section	.nv.info,"",@"SHT_CUDA_INFO"
	.align	4


	//----- nvinfo : EIATTR_REGCOUNT
	.align		4
        /*0000*/ 	.byte	0x04, 0x2f
        /*0002*/ 	.short	(.L_1 - .L_0)
	.align		4
.L_0:
        /*0004*/ 	.word	index@(triton_poi_fused_convolution_relu_19)
        /*0008*/ 	.word	0x00000020


	//----- nvinfo : EIATTR_MIN_STACK_SIZE
	.align		4
.L_1:
        /*000c*/ 	.byte	0x04, 0x12
        /*000e*/ 	.short	(.L_3 - .L_2)
	.align		4
.L_2:
        /*0010*/ 	.word	index@(triton_poi_fused_convolution_relu_19)
        /*0014*/ 	.word	0x00000000


	//----- nvinfo : EIATTR_FRAME_SIZE
	.align		4
.L_3:
        /*0018*/ 	.byte	0x04, 0x11
        /*001a*/ 	.short	(.L_5 - .L_4)
	.align		4
.L_4:
        /*001c*/ 	.word	index@(triton_poi_fused_convolution_relu_19)
        /*0020*/ 	.word	0x00000000


	//----- nvinfo : EIATTR_MIN_STACK_SIZE
	.align		4
.L_5:
        /*0024*/ 	.byte	0x04, 0x12
        /*0026*/ 	.short	(.L_7 - .L_6)
	.align		4
.L_6:
        /*0028*/ 	.word	index@(triton_poi_fused_convolution_relu_19)
        /*002c*/ 	.word	0x00000000
.L_7:


//--------------------- .nv.info.triton_poi_fused_convolution_relu_19 --------------------------
	.section	.nv.info.triton_poi_fused_convolution_relu_19,"",@"SHT_CUDA_INFO"
	.sectionflags	@""
	.align	4


	//----- nvinfo : EIATTR_CUDA_API_VERSION
	.align		4
        /*0000*/ 	.byte	0x04, 0x37
        /*0002*/ 	.short	(.L_9 - .L_8)
.L_8:
        /*0004*/ 	.word	0x0000007c


	//----- nvinfo : EIATTR_KPARAM_INFO
	.align		4
.L_9:
        /*0008*/ 	.byte	0x04, 0x17
        /*000a*/ 	.short	(.L_11 - .L_10)
.L_10:
        /*000c*/ 	.word	0x00000000
        /*0010*/ 	.short	0x0004
        /*0012*/ 	.short	0x001c
        /*0014*/ 	.byte	0x00, 0xf0, 0x11, 0x00


	//----- nvinfo : EIATTR_KPARAM_INFO
	.align		4
.L_11:
        /*0018*/ 	.byte	0x04, 0x17
        /*001a*/ 	.short	(.L_13 - .L_12)
.L_12:
        /*001c*/ 	.word	0x00000000
        /*0020*/ 	.short	0x0003
        /*0022*/ 	.short	0x0018
        /*0024*/ 	.byte	0x00, 0xf0, 0x11, 0x00


	//----- nvinfo : EIATTR_KPARAM_INFO
	.align		4
.L_13:
        /*0028*/ 	.byte	0x04, 0x17
        /*002a*/ 	.short	(.L_15 - .L_14)
.L_14:
        /*002c*/ 	.word	0x00000000
        /*0030*/ 	.short	0x0002
        /*0032*/ 	.short	0x0010
        /*0034*/ 	.byte	0x00, 0xf4, 0x21, 0x00


	//----- nvinfo : EIATTR_KPARAM_INFO
	.align		4
.L_15:
        /*0038*/ 	.byte	0x04, 0x17
        /*003a*/ 	.short	(.L_17 - .L_16)
.L_16:
        /*003c*/ 	.word	0x00000000
        /*0040*/ 	.short	0x0001
        /*0042*/ 	.short	0x0008
        /*0044*/ 	.byte	0x00, 0xf4, 0x21, 0x00


	//----- nvinfo : EIATTR_KPARAM_INFO
	.align		4
.L_17:
        /*0048*/ 	.byte	0x04, 0x17
        /*004a*/ 	.short	(.L_19 - .L_18)
.L_18:
        /*004c*/ 	.word	0x00000000
        /*0050*/ 	.short	0x0000
        /*0052*/ 	.short	0x0000
        /*0054*/ 	.byte	0x00, 0xf4, 0x21, 0x00


	//----- nvinfo : EIATTR_SPARSE_MMA_MASK
	.align		4
.L_19:
        /*0058*/ 	.byte	0x03, 0x50
        /*005a*/ 	.short	0x0000


	//----- nvinfo : EIATTR_MAXREG_COUNT
	.align		4
        /*005c*/ 	.byte	0x03, 0x1b
        /*005e*/ 	.short	0x00ff


	//----- nvinfo : EIATTR_EXIT_INSTR_OFFSETS
	.align		4
        /*0060*/ 	.byte	0x04, 0x1c
        /*0062*/ 	.short	(.L_21 - .L_20)


	//   ....[0]....
.L_20:
        /*0064*/ 	.word	0x00000b90


	//   ....[1]....
        /*0068*/ 	.word	0x00000c10


	//----- nvinfo : EIATTR_REQNTID
	.align		4
.L_21:
        /*006c*/ 	.byte	0x04, 0x10
        /*006e*/ 	.short	(.L_23 - .L_22)
.L_22:
        /*0070*/ 	.word	0x00000100
        /*0074*/ 	.word	0x00000001
        /*0078*/ 	.word	0x00000001


	//----- nvinfo : EIATTR_CBANK_PARAM_SIZE
	.align		4
.L_23:
        /*007c*/ 	.byte	0x03, 0x19
        /*007e*/ 	.short	0x0020


	//----- nvinfo : EIATTR_PARAM_CBANK
	.align		4
        /*0080*/ 	.byte	0x04, 0x0a
        /*0082*/ 	.short	(.L_25 - .L_24)
	.align		4
.L_24:
        /*0084*/ 	.word	index@(.nv.constant0.triton_poi_fused_convolution_relu_19)
        /*0088*/ 	.short	0x0210
        /*008a*/ 	.short	0x0020


	//----- nvinfo : EIATTR_SW_WAR
	.align		4
.L_25:
        /*008c*/ 	.byte	0x04, 0x36
        /*008e*/ 	.short	(.L_27 - .L_26)
.L_26:
        /*0090*/ 	.word	0x00000008
.L_27:


//--------------------- .nv.callgraph             --------------------------
	.section	.nv.callgraph,"",@"SHT_CUDA_CALLGRAPH"
	.align	4
	.sectionentsize	8
	.align		4
        /*0000*/ 	.word	0x00000000
	.align		4
        /*0004*/ 	.word	0xffffffff
	.align		4
        /*0008*/ 	.word	0x00000000
	.align		4
        /*000c*/ 	.word	0xfffffffe
	.align		4
        /*0010*/ 	.word	0x00000000
	.align		4
        /*0014*/ 	.word	0xfffffffd
	.align		4
        /*0018*/ 	.word	0x00000000
	.align		4
        /*001c*/ 	.word	0xfffffffc


//--------------------- .text.triton_poi_fused_convolution_relu_19 --------------------------
	.section	.text.triton_poi_fused_convolution_relu_19,"ax",@progbits
	.sectionflags	@"SHF_BARRIERS=1"
	.align	128
        .global         triton_poi_fused_convolution_relu_19
        .type           triton_poi_fused_convolution_relu_19,@function
        .size           triton_poi_fused_convolution_relu_19,(.L_x_1 - triton_poi_fused_convolution_relu_19)
        .other          triton_poi_fused_convolution_relu_19,@"STO_CUDA_ENTRY STV_DEFAULT"
triton_poi_fused_convolution_relu_19:
.text.triton_poi_fused_convolution_relu_19:
[----:B------:R-:W0:Y:S01]  /*0000*/  LDC R1, c[0x0][0x28] ;  /* 0x00000a00ff017b82 */ /* 0x000e220000000800 */
[----:B------:R-:W1:Y:S07]  /*0010*/  S2R R0, SR_CTAID.Y ;  /* 0x0000000000007919 */ /* 0x000e6e0000002600 */
[----:B------:R-:W2:Y:S01]  /*0020*/  LDC.64 R18, c[0x0][0x210] ;  /* 0x00008400ff127b82 */ /* 0x000ea20000000a00 */
[----:B------:R-:W-:Y:S01]  /*0030*/  ULDC.64 UR6, c[0x0][0x208] ;  /* 0x0000820000067ab9 */ /* 0x000fe20000000a00 */
[----:B------:R-:W3:Y:S01]  /*0040*/  S2R R5, SR_TID.X ;  /* 0x0000000000057919 */ /* 0x000ee20000002100 */
[----:B------:R-:W4:Y:S05]  /*0050*/  S2R R27, SR_CTAID.X ;  /* 0x00000000001b7919 */ /* 0x000f2a0000002500 */
[----:B------:R-:W5:Y:S01]  /*0060*/  LDC.64 R16, c[0x0][0x218] ;  /* 0x00008600ff107b82 */ /* 0x000f620000000a00 */
[----:B-1----:R-:W-:Y:S01]  /*0070*/  IMAD.SHL.U32 R3, R0, 0x40, RZ ;  /* 0x0000004000037824 */ /* 0x002fe200078e00ff */
[----:B------:R-:W-:Y:S01]  /*0080*/  SHF.R.S32.HI R2, RZ, 0x19, R0 ;  /* 0x00000019ff027819 */ /* 0x000fe20000011400 */
[----:B---3--:R-:W-:-:S03]  /*0090*/  IMAD.SHL.U32 R0, R5, 0x4, RZ ;  /* 0x0000000405007824 */ /* 0x008fc600078e00ff */
[----:B------:R-:W-:Y:S01]  /*00a0*/  SGXT R2, R2, 0x1 ;  /* 0x000000010202781a */ /* 0x000fe20000000200 */
[----:B----4-:R-:W-:Y:S01]  /*00b0*/  IMAD.SHL.U32 R27, R27, 0x40, RZ ;  /* 0x000000401b1b7824 */ /* 0x010fe200078e00ff */
[----:B------:R-:W-:-:S04]  /*00c0*/  LOP3.LUT R21, R3, 0x3c, R0, 0xf8, !PT ;  /* 0x0000003c03157812 */ /* 0x000fc800078ef800 */
[----:B------:R-:W-:Y:S02]  /*00d0*/  LEA.HI R4, R2, R21, RZ, 0x9 ;  /* 0x0000001502047211 */ /* 0x000fe400078f48ff */
[----:B------:R-:W-:Y:S02]  /*00e0*/  SHF.R.U32.HI R2, RZ, 0x4, R5 ;  /* 0x00000004ff027819 */ /* 0x000fe40000011605 */
[----:B------:R-:W-:Y:S02]  /*00f0*/  LOP3.LUT R6, R4, 0xfffffe00, RZ, 0xc0, !PT ;  /* 0xfffffe0004067812 */ /* 0x000fe400078ec0ff */
[----:B------:R-:W-:-:S03]  /*0100*/  SGXT.U32 R2, R2, 0x4 ;  /* 0x000000040202781a */ /* 0x000fc60000000000 */
[----:B------:R-:W-:Y:S01]  /*0110*/  IMAD.IADD R21, R21, 0x1, -R6 ;  /* 0x0000000115157824 */ /* 0x000fe200078e0a06 */
[----:B------:R-:W-:Y:S01]  /*0120*/  LOP3.LUT R7, R27, 0x30, R2, 0xfe, !PT ;  /* 0x000000301b077812 */ /* 0x000fe200078efe02 */
[----:B------:R-:W-:Y:S01]  /*0130*/  IMAD.SHL.U32 R6, R4, 0x40, RZ ;  /* 0x0000004004067824 */ /* 0x000fe200078e00ff */
[----:B------:R-:W-:Y:S02]  /*0140*/  LOP3.LUT R5, R27, 0x10, R2, 0xfe, !PT ;  /* 0x000000101b057812 */ /* 0x000fe400078efe02 */
[----:B------:R-:W-:Y:S02]  /*0150*/  LOP3.LUT R4, R27, R2, RZ, 0xfc, !PT ;  /* 0x000000021b047212 */ /* 0x000fe400078efcff */
[----:B------:R-:W-:Y:S02]  /*0160*/  LOP3.LUT R8, R6, 0xffff8000, RZ, 0xc0, !PT ;  /* 0xffff800006087812 */ /* 0x000fe400078ec0ff */
[----:B------:R-:W-:Y:S02]  /*0170*/  LOP3.LUT R6, R27, 0x20, R2, 0xfe, !PT ;  /* 0x000000201b067812 */ /* 0x000fe400078efe02 */
[----:B------:R-:W-:Y:S01]  /*0180*/  ISETP.GE.AND P3, PT, R7, 0x40, PT ;  /* 0x000000400700780c */ /* 0x000fe20003f66270 */
[----:B------:R-:W-:Y:S01]  /*0190*/  IMAD.IADD R8, R21, 0x1, R8 ;  /* 0x0000000115087824 */ /* 0x000fe200078e0208 */
[----:B------:R-:W-:-:S02]  /*01a0*/  ISETP.GE.AND P1, PT, R5, 0x40, PT ;  /* 0x000000400500780c */ /* 0x000fc40003f26270 */
[----:B------:R-:W-:Y:S02]  /*01b0*/  CS2R R12, SRZ ;  /* 0x00000000000c7805 */ /* 0x000fe4000001ff00 */
[C---:B------:R-:W-:Y:S01]  /*01c0*/  ISETP.GE.AND P0, PT, R4.reuse, 0x40, PT ;  /* 0x000000400400780c */ /* 0x040fe20003f06270 */
[--C-:B------:R-:W-:Y:S01]  /*01d0*/  IMAD R25, R4, 0x200, R8.reuse ;  /* 0x0000020004197824 */ /* 0x100fe200078e0208 */
[C---:B------:R-:W-:Y:S01]  /*01e0*/  ISETP.GE.AND P2, PT, R6.reuse, 0x40, PT ;  /* 0x000000400600780c */ /* 0x040fe20003f46270 */
[--C-:B------:R-:W-:Y:S01]  /*01f0*/  IMAD R23, R5, 0x200, R8.reuse ;  /* 0x0000020005177824 */ /* 0x100fe200078e0208 */
[----:B------:R-:W-:Y:S01]  /*0200*/  CS2R R14, SRZ ;  /* 0x00000000000e7805 */ /* 0x000fe2000001ff00 */
[--C-:B------:R-:W-:Y:S01]  /*0210*/  IMAD R29, R6, 0x200, R8.reuse ;  /* 0x00000200061d7824 */ /* 0x100fe200078e0208 */
[----:B------:R-:W-:Y:S01]  /*0220*/  CS2R R4, SRZ ;  /* 0x0000000000047805 */ /* 0x000fe2000001ff00 */
[----:B------:R-:W-:Y:S01]  /*0230*/  IMAD R9, R7, 0x200, R8 ;  /* 0x0000020007097824 */ /* 0x000fe200078e0208 */
[----:B------:R-:W-:Y:S01]  /*0240*/  CS2R R6, SRZ ;  /* 0x0000000000067805 */ /* 0x000fe2000001ff00 */
[----:B--2---:R-:W-:-:S04]  /*0250*/  IMAD.WIDE R22, R23, 0x4, R18 ;  /* 0x0000000417167825 */ /* 0x004fc800078e0212 */
[--C-:B------:R-:W-:Y:S01]  /*0260*/  IMAD.WIDE R24, R25, 0x4, R18.reuse ;  /* 0x0000000419187825 */ /* 0x100fe200078e0212 */
[----:B------:R1:W2:Y:S03]  /*0270*/  @!P1 LDG.E.EL.128 R4, desc[UR6][R22.64] ;  /* 0x0000000616049981 */ /* 0x0002a6000c2e1d00 */
[----:B------:R-:W-:-:S04]  /*0280*/  IMAD.WIDE R28, R29, 0x4, R18 ;  /* 0x000000041d1c7825 */ /* 0x000fc800078e0212 */
[----:B------:R-:W-:-:S04]  /*0290*/  IMAD.WIDE R18, R9, 0x4, R18 ;  /* 0x0000000409127825 */ /* 0x000fc800078e0212 */
[----:B-----5:R-:W-:Y:S01]  /*02a0*/  IMAD.WIDE R16, R21, 0x4, R16 ;  /* 0x0000000415107825 */ /* 0x020fe200078e0210 */
[----:B------:R-:W3:Y:S01]  /*02b0*/  @!P3 LDG.E.EL.128 R12, desc[UR6][R18.64] ;  /* 0x00000006120cb981 */ /* 0x000ee2000c2e1d00 */
[----:B------:R-:W-:Y:S02]  /*02c0*/  CS2R R8, SRZ ;  /* 0x0000000000087805 */ /* 0x000fe4000001ff00 */
[----:B------:R-:W-:Y:S02]  /*02d0*/  CS2R R10, SRZ ;  /* 0x00000000000a7805 */ /* 0x000fe4000001ff00 */
[----:B------:R-:W-:Y:S02]  /*02e0*/  CS2R R20, SRZ ;  /* 0x0000000000147805 */ /* 0x000fe4000001ff00 */
[----:B-1----:R-:W-:Y:S02]  /*02f0*/  CS2R R22, SRZ ;  /* 0x0000000000167805 */ /* 0x002fe4000001ff00 */
[----:B------:R1:W4:Y:S04]  /*0300*/  @!P2 LDG.E.EL.128 R8, desc[UR6][R28.64] ;  /* 0x000000061c08a981 */ /* 0x000328000c2e1d00 */
[----:B------:R-:W2:Y:S04]  /*0310*/  LDG.E.EL.128 R16, desc[UR6][R16.64] ;  /* 0x0000000610107981 */ /* 0x000ea8000c2e1d00 */
[----:B------:R5:W3:Y:S01]  /*0320*/  @!P0 LDG.E.EL.128 R20, desc[UR6][R24.64] ;  /* 0x0000000618148981 */ /* 0x000ae2000c2e1d00 */
[----:B------:R-:W-:-:S02]  /*0330*/  LOP3.LUT R0, R27, 0x3c, R0, 0xf8, !PT ;  /* 0x0000003c1b007812 */ /* 0x000fc400078ef800 */
[----:B-1----:R-:W-:Y:S02]  /*0340*/  LOP3.LUT R29, R3, R2, RZ, 0xfc, !PT ;  /* 0x00000002031d7212 */ /* 0x002fe400078efcff */
[----:B------:R-:W-:Y:S02]  /*0350*/  LOP3.LUT R27, R3, 0x10, R2, 0xfe, !PT ;  /* 0x00000010031b7812 */ /* 0x000fe400078efe02 */
[----:B-----5:R-:W-:Y:S02]  /*0360*/  LOP3.LUT R25, R3, 0x20, R2, 0xfe, !PT ;  /* 0x0000002003197812 */ /* 0x020fe400078efe02 */
[----:B------:R-:W-:Y:S02]  /*0370*/  LOP3.LUT R3, R3, 0x30, R2, 0xfe, !PT ;  /* 0x0000003003037812 */ /* 0x000fe400078efe02 */
[----:B------:R-:W1:Y:S01]  /*0380*/  S2R R2, SR_TID.X ;  /* 0x0000000000027919 */ /* 0x000e620000002100 */
[----:B------:R-:W5:Y:S01]  /*0390*/  S2UR UR5, SR_CgaCtaId ;  /* 0x00000000000579c3 */ /* 0x000f620000008800 */
[----:B------:R-:W-:-:S02]  /*03a0*/  UMOV UR4, 0x400 ;  /* 0x0000040000047882 */ /* 0x000fc40000000000 */
[----:B-----5:R-:W-:Y:S01]  /*03b0*/  UPRMT UR4, UR5, 0x654, UR4 ;  /* 0x0000065405047896 */ /* 0x020fe20008000004 */
[----:B------:R-:W-:Y:S01]  /*03c0*/  IMAD R25, R25, 0x40, R0 ;  /* 0x0000004019197824 */ /* 0x000fe200078e0200 */
[C---:B--2---:R-:W-:Y:S01]  /*03d0*/  FSETP.GEU.AND P6, PT, R16.reuse, -R4, PT ;  /* 0x800000041000720b */ /* 0x044fe20003fce000 */
[C---:B------:R-:W-:Y:S01]  /*03e0*/  FADD R4, R16.reuse, R4 ;  /* 0x0000000410047221 */ /* 0x040fe20000000000 */
[C---:B----4-:R-:W-:Y:S01]  /*03f0*/  FSETP.GEU.AND P3, PT, R16.reuse, -R8, PT ;  /* 0x800000081000720b */ /* 0x050fe20003f6e000 */
[C---:B------:R-:W-:Y:S01]  /*0400*/  FADD R8, R16.reuse, R8 ;  /* 0x0000000810087221 */ /* 0x040fe20000000000 */
[----:B---3--:R-:W-:Y:S02]  /*0410*/  FSETP.GEU.AND P1, PT, R16, -R12, PT ;  /* 0x8000000c1000720b */ /* 0x008fe40003f2e000 */
[----:B------:R-:W-:Y:S01]  /*0420*/  FSEL R4, R4, RZ, P6 ;  /* 0x000000ff04047208 */ /* 0x000fe20003000000 */
[C---:B------:R-:W-:Y:S01]  /*0430*/  FADD R12, R16.reuse, R12 ;  /* 0x0000000c100c7221 */ /* 0x040fe20000000000 */
[C---:B------:R-:W-:Y:S01]  /*0440*/  FSETP.GEU.AND P5, PT, R17.reuse, -R5, PT ;  /* 0x800000051100720b */ /* 0x040fe20003fae000 */
[C---:B------:R-:W-:Y:S01]  /*0450*/  FADD R5, R17.reuse, R5 ;  /* 0x0000000511057221 */ /* 0x040fe20000000000 */
[C---:B------:R-:W-:Y:S01]  /*0460*/  FSETP.GEU.AND P2, PT, R17.reuse, -R9, PT ;  /* 0x800000091100720b */ /* 0x040fe20003f4e000 */
[C---:B------:R-:W-:Y:S01]  /*0470*/  FADD R9, R17.reuse, R9 ;  /* 0x0000000911097221 */ /* 0x040fe20000000000 */
[C---:B------:R-:W-:Y:S01]  /*0480*/  FSETP.GEU.AND P0, PT, R17.reuse, -R13, PT ;  /* 0x8000000d1100720b */ /* 0x040fe20003f0e000 */
[C---:B------:R-:W-:Y:S01]  /*0490*/  FADD R13, R17.reuse, R13 ;  /* 0x0000000d110d7221 */ /* 0x040fe20000000000 */
[C---:B------:R-:W-:Y:S01]  /*04a0*/  FSETP.GEU.AND P6, PT, R17.reuse, -R21, PT ;  /* 0x800000151100720b */ /* 0x040fe20003fce000 */
[----:B------:R-:W-:Y:S01]  /*04b0*/  FADD R21, R17, R21 ;  /* 0x0000001511157221 */ /* 0x000fe20000000000 */
[C---:B------:R-:W-:Y:S01]  /*04c0*/  FSETP.GEU.AND P4, PT, R16.reuse, -R20, PT ;  /* 0x800000141000720b */ /* 0x040fe20003f8e000 */
[----:B------:R-:W-:Y:S01]  /*04d0*/  FADD R16, R16, R20 ;  /* 0x0000001410107221 */ /* 0x000fe20000000000 */
[----:B-1----:R-:W-:Y:S01]  /*04e0*/  IMAD.SHL.U32 R17, R2, 0x100, RZ ;  /* 0x0000010002117824 */ /* 0x002fe200078e00ff */
[----:B------:R-:W-:-:S02]  /*04f0*/  SHF.R.U32.HI R20, RZ, 0x4, R2 ;  /* 0x00000004ff147819 */ /* 0x000fc40000011602 */
[----:B------:R-:W-:Y:S02]  /*0500*/  FSEL R8, R8, RZ, P3 ;  /* 0x000000ff08087208 */ /* 0x000fe40001800000 */
[----:B------:R-:W-:Y:S02]  /*0510*/  SGXT.U32 R20, R20, 0x4 ;  /* 0x000000041414781a */ /* 0x000fe40000000000 */
[----:B------:R-:W-:Y:S02]  /*0520*/  LOP3.LUT R17, R17, 0xf00, RZ, 0xc0, !PT ;  /* 0x00000f0011117812 */ /* 0x000fe400078ec0ff */
[----:B------:R-:W-:Y:S02]  /*0530*/  FSEL R16, R16, RZ, P4 ;  /* 0x000000ff10107208 */ /* 0x000fe40002000000 */
[----:B------:R-:W-:Y:S02]  /*0540*/  FSEL R5, R5, RZ, P5 ;  /* 0x000000ff05057208 */ /* 0x000fe40002800000 */
[C---:B------:R-:W-:Y:S01]  /*0550*/  FSETP.GEU.AND P3, PT, R18.reuse, -R6, PT ;  /* 0x800000061200720b */ /* 0x040fe20003f6e000 */
[C---:B------:R-:W-:Y:S01]  /*0560*/  FADD R6, R18.reuse, R6 ;  /* 0x0000000612067221 */ /* 0x040fe20000000000 */
[C---:B------:R-:W-:Y:S01]  /*0570*/  FSETP.GEU.AND P4, PT, R18.reuse, -R10, PT ;  /* 0x8000000a1200720b */ /* 0x040fe20003f8e000 */
[C---:B------:R-:W-:Y:S01]  /*0580*/  FADD R10, R18.reuse, R10 ;  /* 0x0000000a120a7221 */ /* 0x040fe20000000000 */
[C---:B------:R-:W-:Y:S01]  /*0590*/  FSETP.GEU.AND P5, PT, R18.reuse, -R14, PT ;  /* 0x8000000e1200720b */ /* 0x040fe20003fae000 */
[----:B------:R-:W-:Y:S01]  /*05a0*/  FADD R14, R18, R14 ;  /* 0x0000000e120e7221 */ /* 0x000fe20000000000 */
[----:B------:R-:W-:-:S02]  /*05b0*/  FSEL R24, R21, RZ, P6 ;  /* 0x000000ff15187208 */ /* 0x000fc40003000000 */
[C---:B------:R-:W-:Y:S01]  /*05c0*/  FSETP.GEU.AND P6, PT, R18.reuse, -R22, PT ;  /* 0x800000161200720b */ /* 0x040fe20003fce000 */
[----:B------:R-:W-:Y:S01]  /*05d0*/  FADD R18, R18, R22 ;  /* 0x0000001612127221 */ /* 0x000fe20000000000 */
[C---:B------:R-:W-:Y:S02]  /*05e0*/  LOP3.LUT R22, R17.reuse, R20, RZ, 0xfc, !PT ;  /* 0x0000001411167212 */ /* 0x040fe400078efcff */
[C---:B------:R-:W-:Y:S02]  /*05f0*/  LOP3.LUT R20, R17.reuse, 0x40, RZ, 0xfc, !PT ;  /* 0x0000004011147812 */ /* 0x040fe400078efcff */
[C---:B------:R-:W-:Y:S02]  /*0600*/  LOP3.LUT R26, R17.reuse, 0x80, RZ, 0xfc, !PT ;  /* 0x00000080111a7812 */ /* 0x040fe400078efcff */
[C---:B------:R-:W-:Y:S02]  /*0610*/  LOP3.LUT R28, R17.reuse, 0xc0, RZ, 0xfc, !PT ;  /* 0x000000c0111c7812 */ /* 0x040fe400078efcff */
[----:B------:R-:W-:-:S02]  /*0620*/  LEA.HI R21, R17, UR4, RZ, 0x1c ;  /* 0x0000000411157c11 */ /* 0x000fc4000f8fe0ff */
[----:B------:R-:W-:Y:S02]  /*0630*/  LEA.HI R20, R20, UR4, RZ, 0x1c ;  /* 0x0000000414147c11 */ /* 0x000fe4000f8fe0ff */
[----:B------:R-:W-:Y:S02]  /*0640*/  FSEL R9, R9, RZ, P2 ;  /* 0x000000ff09097208 */ /* 0x000fe40001000000 */
[----:B------:R-:W-:Y:S02]  /*0650*/  LEA.HI R17, R26, UR4, RZ, 0x1c ;  /* 0x000000041a117c11 */ /* 0x000fe4000f8fe0ff */
[C---:B------:R-:W-:Y:S01]  /*0660*/  FSETP.GEU.AND P2, PT, R19.reuse, -R23, PT ;  /* 0x800000171300720b */ /* 0x040fe20003f4e000 */
[C---:B------:R-:W-:Y:S01]  /*0670*/  FADD R23, R19.reuse, R23 ;  /* 0x0000001713177221 */ /* 0x040fe20000000000 */
[----:B------:R-:W-:Y:S01]  /*0680*/  LEA.HI R28, R28, UR4, RZ, 0x1c ;  /* 0x000000041c1c7c11 */ /* 0x000fe2000f8fe0ff */
[----:B------:R-:W-:Y:S01]  /*0690*/  IMAD R21, R22, 0x4, R21 ;  /* 0x0000000416157824 */ /* 0x000fe200078e0215 */
[----:B------:R-:W-:Y:S01]  /*06a0*/  FSEL R6, R6, RZ, P3 ;  /* 0x000000ff06067208 */ /* 0x000fe20001800000 */
[C---:B------:R-:W-:Y:S01]  /*06b0*/  IMAD R20, R22.reuse, 0x4, R20 ;  /* 0x0000000416147824 */ /* 0x040fe200078e0214 */
[----:B------:R-:W-:Y:S01]  /*06c0*/  FSETP.GEU.AND P3, PT, R19, -R7, PT ;  /* 0x800000071300720b */ /* 0x000fe20003f6e000 */
[----:B------:R-:W-:-:S02]  /*06d0*/  IMAD R17, R22, 0x4, R17 ;  /* 0x0000000416117824 */ /* 0x000fc400078e0211 */
[----:B------:R-:W-:Y:S01]  /*06e0*/  FADD R7, R19, R7 ;  /* 0x0000000713077221 */ /* 0x000fe20000000000 */
[----:B------:R-:W-:Y:S01]  /*06f0*/  FSEL R18, R18, RZ, P6 ;  /* 0x000000ff12127208 */ /* 0x000fe20003000000 */
[----:B------:R-:W-:Y:S01]  /*0700*/  IMAD R22, R22, 0x4, R28 ;  /* 0x0000000416167824 */ /* 0x000fe200078e021c */
[----:B------:R-:W-:Y:S01]  /*0710*/  FSEL R23, R23, RZ, P2 ;  /* 0x000000ff17177208 */ /* 0x000fe20001000000 */
[----:B------:R1:W-:Y:S01]  /*0720*/  STS [R21], R16 ;  /* 0x0000001015007388 */ /* 0x0003e20000000800 */
[C---:B------:R-:W-:Y:S01]  /*0730*/  FSETP.GEU.AND P6, PT, R19.reuse, -R11, PT ;  /* 0x8000000b1300720b */ /* 0x040fe20003fce000 */
[----:B------:R-:W-:Y:S01]  /*0740*/  FADD R11, R19, R11 ;  /* 0x0000000b130b7221 */ /* 0x000fe20000000000 */
[----:B------:R-:W-:Y:S01]  /*0750*/  FSEL R7, R7, RZ, P3 ;  /* 0x000000ff07077208 */ /* 0x000fe20001800000 */
[----:B------:R-:W-:Y:S01]  /*0760*/  STS [R20+0x100], R24 ;  /* 0x0001001814007388 */ /* 0x000fe20000000800 */
[----:B------:R-:W-:-:S03]  /*0770*/  FSETP.GEU.AND P2, PT, R19, -R15, PT ;  /* 0x8000000f1300720b */ /* 0x000fc60003f4e000 */
[----:B------:R2:W-:Y:S01]  /*0780*/  STS [R17+0x200], R18 ;  /* 0x0002001211007388 */ /* 0x0005e20000000800 */
[----:B------:R-:W-:Y:S01]  /*0790*/  FADD R15, R19, R15 ;  /* 0x0000000f130f7221 */ /* 0x000fe20000000000 */
[----:B------:R-:W-:Y:S02]  /*07a0*/  FSEL R10, R10, RZ, P4 ;  /* 0x000000ff0a0a7208 */ /* 0x000fe40002000000 */
[----:B------:R-:W-:Y:S01]  /*07b0*/  STS [R22+0x300], R23 ;  /* 0x0003001716007388 */ /* 0x000fe20000000800 */
[----:B------:R-:W-:-:S03]  /*07c0*/  FSEL R11, R11, RZ, P6 ;  /* 0x000000ff0b0b7208 */ /* 0x000fc60003000000 */
[----:B------:R3:W-:Y:S01]  /*07d0*/  STS [R21+0x40], R4 ;  /* 0x0000400415007388 */ /* 0x0007e20000000800 */
[----:B------:R-:W-:Y:S02]  /*07e0*/  FSEL R12, R12, RZ, P1 ;  /* 0x000000ff0c0c7208 */ /* 0x000fe40000800000 */
[----:B------:R-:W-:Y:S01]  /*07f0*/  FSEL R13, R13, RZ, P0 ;  /* 0x000000ff0d0d7208 */ /* 0x000fe20000000000 */
[----:B------:R4:W-:Y:S01]  /*0800*/  STS [R20+0x140], R5 ;  /* 0x0001400514007388 */ /* 0x0009e20000000800 */
[----:B------:R-:W-:Y:S01]  /*0810*/  FSEL R14, R14, RZ, P5 ;  /* 0x000000ff0e0e7208 */ /* 0x000fe20002800000 */
[----:B-1----:R-:W-:Y:S01]  /*0820*/  IMAD.SHL.U32 R16, R2, 0x4, RZ ;  /* 0x0000000402107824 */ /* 0x002fe200078e00ff */
[----:B--2---:R-:W1:Y:S01]  /*0830*/  LDC.64 R18, c[0x0][0x220] ;  /* 0x00008800ff127b82 */ /* 0x004e620000000a00 */
[----:B------:R2:W-:Y:S01]  /*0840*/  STS [R17+0x240], R6 ;  /* 0x0002400611007388 */ /* 0x0005e20000000800 */
[----:B------:R-:W-:-:S03]  /*0850*/  FSEL R15, R15, RZ, P2 ;  /* 0x000000ff0f0f7208 */ /* 0x000fc60001000000 */
[----:B------:R5:W-:Y:S04]  /*0860*/  STS [R22+0x340], R7 ;  /* 0x0003400716007388 */ /* 0x000be80000000800 */
[----:B------:R-:W-:Y:S04]  /*0870*/  STS [R21+0x80], R8 ;  /* 0x0000800815007388 */ /* 0x000fe80000000800 */
[----:B------:R1:W-:Y:S04]  /*0880*/  STS [R20+0x180], R9 ;  /* 0x0001800914007388 */ /* 0x0003e80000000800 */
[----:B------:R-:W-:Y:S04]  /*0890*/  STS [R17+0x280], R10 ;  /* 0x0002800a11007388 */ /* 0x000fe80000000800 */
[----:B------:R-:W-:Y:S01]  /*08a0*/  STS [R22+0x380], R11 ;  /* 0x0003800b16007388 */ /* 0x000fe20000000800 */
[----:B------:R-:W-:-:S03]  /*08b0*/  LOP3.LUT R16, R16, 0x3fc, RZ, 0xc0, !PT ;  /* 0x000003fc10107812 */ /* 0x000fc600078ec0ff */
[----:B------:R-:W-:Y:S04]  /*08c0*/  STS [R21+0xc0], R12 ;  /* 0x0000c00c15007388 */ /* 0x000fe80000000800 */
[----:B------:R1:W-:Y:S04]  /*08d0*/  STS [R20+0x1c0], R13 ;  /* 0x0001c00d14007388 */ /* 0x0003e80000000800 */
[----:B------:R1:W-:Y:S04]  /*08e0*/  STS [R17+0x2c0], R14 ;  /* 0x0002c00e11007388 */ /* 0x0003e80000000800 */
[----:B------:R-:W-:Y:S01]  /*08f0*/  STS [R22+0x3c0], R15 ;  /* 0x0003c00f16007388 */ /* 0x000fe20000000800 */
[----:B---3--:R-:W-:-:S02]  /*0900*/  LOP3.LUT R4, R16, 0x400, RZ, 0xfc, !PT ;  /* 0x0000040010047812 */ /* 0x008fc400078efcff */
[----:B----4-:R-:W-:Y:S02]  /*0910*/  LOP3.LUT R5, R16, 0x800, RZ, 0xfc, !PT ;  /* 0x0000080010057812 */ /* 0x010fe400078efcff */
[----:B------:R-:W-:Y:S02]  /*0920*/  SHF.R.U32.HI R2, RZ, 0x2, R2 ;  /* 0x00000002ff027819 */ /* 0x000fe40000011602 */
[----:B------:R-:W-:Y:S02]  /*0930*/  SHF.R.U32.HI R4, RZ, 0x4, R4 ;  /* 0x00000004ff047819 */ /* 0x000fe40000011604 */
[----:B--2---:R-:W-:Y:S02]  /*0940*/  SHF.R.U32.HI R6, RZ, 0x4, R5 ;  /* 0x00000004ff067819 */ /* 0x004fe40000011605 */
[----:B------:R-:W-:Y:S02]  /*0950*/  LOP3.LUT R2, R2, 0x3c, RZ, 0xc0, !PT ;  /* 0x0000003c02027812 */ /* 0x000fe400078ec0ff */
[----:B------:R-:W-:-:S02]  /*0960*/  LOP3.LUT R4, R4, 0x7c, RZ, 0xc0, !PT ;  /* 0x0000007c04047812 */ /* 0x000fc400078ec0ff */
[----:B------:R-:W-:Y:S01]  /*0970*/  LOP3.LUT R6, R6, 0xbc, RZ, 0xc0, !PT ;  /* 0x000000bc06067812 */ /* 0x000fe200078ec0ff */
[----:B------:R-:W-:Y:S02]  /*0980*/  VIADD R5, R2, UR4 ;  /* 0x0000000402057c36 */ /* 0x000fe40008000000 */
[----:B-----5:R-:W-:Y:S02]  /*0990*/  VIADD R7, R4, UR4 ;  /* 0x0000000404077c36 */ /* 0x020fe40008000000 */
[----:B01----:R-:W-:Y:S02]  /*09a0*/  VIADD R9, R6, UR4 ;  /* 0x0000000406097c36 */ /* 0x003fe40008000000 */
[C---:B------:R-:W-:Y:S01]  /*09b0*/  IMAD R2, R16.reuse, 0x4, R5 ;  /* 0x0000000410027824 */ /* 0x040fe200078e0205 */
[----:B------:R-:W-:Y:S01]  /*09c0*/  BAR.SYNC.DEFER_BLOCKING 0x0 ;  /* 0x0000000000007b1d */ /* 0x000fe20000010000 */
[C---:B------:R-:W-:Y:S02]  /*09d0*/  IMAD R20, R16.reuse, 0x4, R7 ;  /* 0x0000000410147824 */ /* 0x040fe400078e0207 */
[----:B------:R-:W-:-:S03]  /*09e0*/  IMAD R24, R16, 0x4, R9 ;  /* 0x0000000410187824 */ /* 0x000fc600078e0209 */
[----:B------:R-:W-:Y:S04]  /*09f0*/  LDS R4, [R2] ;  /* 0x0000000002047984 */ /* 0x000fe80000000800 */
[----:B------:R-:W-:Y:S04]  /*0a00*/  LDS R5, [R2+0x4] ;  /* 0x0000040002057984 */ /* 0x000fe80000000800 */
[----:B------:R-:W-:Y:S04]  /*0a10*/  LDS R6, [R2+0x8] ;  /* 0x0000080002067984 */ /* 0x000fe80000000800 */
[----:B------:R-:W0:Y:S04]  /*0a20*/  LDS R7, [R2+0xc] ;  /* 0x00000c0002077984 */ /* 0x000e280000000800 */
[----:B------:R-:W-:Y:S04]  /*0a30*/  LDS R8, [R20+0x1000] ;  /* 0x0010000014087984 */ /* 0x000fe80000000800 */
[----:B------:R-:W-:Y:S04]  /*0a40*/  LDS R9, [R20+0x1004] ;  /* 0x0010040014097984 */ /* 0x000fe80000000800 */
[----:B------:R-:W-:Y:S04]  /*0a50*/  LDS R10, [R20+0x1008] ;  /* 0x00100800140a7984 */ /* 0x000fe80000000800 */
[----:B------:R1:W2:Y:S04]  /*0a60*/  LDS R11, [R20+0x100c] ;  /* 0x00100c00140b7984 */ /* 0x0002a80000000800 */
[----:B------:R-:W-:Y:S04]  /*0a70*/  LDS R12, [R24+0x2000] ;  /* 0x00200000180c7984 */ /* 0x000fe80000000800 */
[----:B------:R-:W-:Y:S04]  /*0a80*/  LDS R13, [R24+0x2004] ;  /* 0x00200400180d7984 */ /* 0x000fe80000000800 */
[----:B------:R-:W-:Y:S04]  /*0a90*/  LDS R14, [R24+0x2008] ;  /* 0x00200800180e7984 */ /* 0x000fe80000000800 */
[----:B------:R3:W4:Y:S01]  /*0aa0*/  LDS R15, [R24+0x200c] ;  /* 0x00200c00180f7984 */ /* 0x0007220000000800 */
[----:B------:R-:W-:-:S02]  /*0ab0*/  ISETP.GE.AND P0, PT, R0, 0x40, PT ;  /* 0x000000400000780c */ /* 0x000fc40003f06270 */
[----:B------:R-:W-:Y:S01]  /*0ac0*/  LOP3.LUT R17, R16, 0xc00, RZ, 0xfc, !PT ;  /* 0x00000c0010117812 */ /* 0x000fe200078efcff */
[--C-:B------:R-:W-:Y:S02]  /*0ad0*/  IMAD R21, R29, 0x40, R0.reuse ;  /* 0x000000401d157824 */ /* 0x100fe400078e0200 */
[----:B------:R-:W-:Y:S01]  /*0ae0*/  IMAD R23, R27, 0x40, R0 ;  /* 0x000000401b177824 */ /* 0x000fe200078e0200 */
[----:B------:R-:W-:Y:S01]  /*0af0*/  SHF.R.U32.HI R17, RZ, 0x4, R17 ;  /* 0x00000004ff117819 */ /* 0x000fe20000011611 */
[----:B-1----:R-:W-:-:S03]  /*0b00*/  IMAD.WIDE R20, R21, 0x4, R18 ;  /* 0x0000000415147825 */ /* 0x002fc600078e0212 */
[----:B------:R-:W-:Y:S01]  /*0b10*/  LOP3.LUT R17, R17, 0xfc, RZ, 0xc0, !PT ;  /* 0x000000fc11117812 */ /* 0x000fe200078ec0ff */
[----:B------:R-:W-:-:S04]  /*0b20*/  IMAD.WIDE R22, R23, 0x4, R18 ;  /* 0x0000000417167825 */ /* 0x000fc800078e0212 */
[----:B---3--:R-:W-:Y:S01]  /*0b30*/  IMAD.WIDE R24, R25, 0x4, R18 ;  /* 0x0000000419187825 */ /* 0x008fe200078e0212 */
[----:B0-----:R0:W-:Y:S03]  /*0b40*/  @!P0 STG.E.128 desc[UR6][R20.64], R4 ;  /* 0x0000000414008986 */ /* 0x0011e6000c101d06 */
[----:B------:R-:W-:Y:S01]  /*0b50*/  VIADD R17, R17, UR4 ;  /* 0x0000000411117c36 */ /* 0x000fe20008000000 */
[----:B--2---:R0:W-:Y:S03]  /*0b60*/  @!P0 STG.E.128 desc[UR6][R22.64], R8 ;  /* 0x0000000816008986 */ /* 0x0041e6000c101d06 */
[----:B------:R-:W-:Y:S01]  /*0b70*/  IMAD R17, R16, 0x4, R17 ;  /* 0x0000000410117824 */ /* 0x000fe200078e0211 */
[----:B----4-:R0:W-:Y:S02]  /*0b80*/  @!P0 STG.E.128 desc[UR6][R24.64], R12 ;  /* 0x0000000c18008986 */ /* 0x0101e4000c101d06 */
[----:B0-----:R-:W-:Y:S05]  /*0b90*/  @P0 EXIT ;  /* 0x000000000000094d */ /* 0x001fea0003800000 */
[----:B0-----:R-:W-:Y:S01]  /*0ba0*/  LDS R4, [R17+0x3000] ;  /* 0x0030000011047984 */ /* 0x001fe20000000800 */
[----:B------:R-:W-:-:S03]  /*0bb0*/  IMAD R3, R3, 0x40, R0 ;  /* 0x0000004003037824 */ /* 0x000fc600078e0200 */
[----:B------:R-:W-:Y:S01]  /*0bc0*/  LDS R5, [R17+0x3004] ;  /* 0x0030040011057984 */ /* 0x000fe20000000800 */
[----:B------:R-:W-:-:S03]  /*0bd0*/  IMAD.WIDE R18, R3, 0x4, R18 ;  /* 0x0000000403127825 */ /* 0x000fc600078e0212 */
[----:B------:R-:W-:Y:S04]  /*0be0*/  LDS R6, [R17+0x3008] ;  /* 0x0030080011067984 */ /* 0x000fe80000000800 */
[----:B------:R-:W0:Y:S04]  /*0bf0*/  LDS R7, [R17+0x300c] ;  /* 0x00300c0011077984 */ /* 0x000e280000000800 */
[----:B0-----:R-:W-:Y:S01]  /*0c00*/  STG.E.128 desc[UR6][R18.64], R4 ;  /* 0x0000000412007986 */ /* 0x001fe2000c101d06 */
[----:B------:R-:W-:Y:S05]  /*0c10*/  EXIT ;  /* 0x000000000000794d */ /* 0x000fea0003800000 */
.L_x_0:
[----:B------:R-:W-:-:S00]  /*0c20*/  BRA `(.L_x_0) ;  /* 0xfffffffc00fc7947 */ /* 0x000fc0000383ffff */
[----:B------:R-:W-:-:S00]  /*0c30*/  NOP ;  /* 0x0000000000007918 */ /* 0x000fc00000000000 */
        /* <DEDUP_REMOVED lines=12> */
.L_x_1:


//--------------------- .nv.shared.triton_poi_fused_convolution_relu_19 --------------------------
	.section	.nv.shared.triton_poi_fused_convolution_relu_19,"aw",@nobits
	.sectionflags	@""
	.align	16
	.zero		1024


//--------------------- .nv.constant0.triton_poi_fused_convolution_relu_19 --------------------------
	.section	.nv.constant0.triton_poi_fused_convolution_relu_19,"a",@progbits
	.sectionflags	@""
	.align	4
.nv.constant0.triton_poi_fused_convolution_relu_19:
	.zero		560
